	.headerflags	@"EF_CUDA_TEXMODE_UNIFIED EF_CUDA_64BIT_ADDRESS EF_CUDA_ACCELERATORS EF_CUDA_SM90 EF_CUDA_VIRTUAL_SM(EF_CUDA_SM90)"
	.elftype	@"ET_EXEC"


//--------------------- .nv.info                  --------------------------
	.section	.nv.info,"",@"SHT_CUDA_INFO"
	.align	4


	//----- nvinfo : EIATTR_REGCOUNT
	.align		4
        /*0000*/ 	.byte	0x04, 0x2f
        /*0002*/ 	.short	(.L_3 - .L_2)
	.align		4
.L_2:
        /*0004*/ 	.word	index@(triton_poi_fused_cat_24)
        /*0008*/ 	.word	0x00000020


	//----- nvinfo : EIATTR_MIN_STACK_SIZE
	.align		4
.L_3:
        /*000c*/ 	.byte	0x04, 0x12
        /*000e*/ 	.short	(.L_5 - .L_4)
	.align		4
.L_4:
        /*0010*/ 	.word	index@(triton_poi_fused_cat_24)
        /*0014*/ 	.word	0x00000000


	//----- nvinfo : EIATTR_FRAME_SIZE
	.align		4
.L_5:
        /*0018*/ 	.byte	0x04, 0x11
        /*001a*/ 	.short	(.L_7 - .L_6)
	.align		4
.L_6:
        /*001c*/ 	.word	index@(triton_poi_fused_cat_24)
        /*0020*/ 	.word	0x00000000


	//----- nvinfo : EIATTR_MIN_STACK_SIZE
	.align		4
.L_7:
        /*0024*/ 	.byte	0x04, 0x12
        /*0026*/ 	.short	(.L_9 - .L_8)
	.align		4
.L_8:
        /*0028*/ 	.word	index@(triton_poi_fused_cat_24)
        /*002c*/ 	.word	0x00000000
.L_9:


//--------------------- .nv.info.triton_poi_fused_cat_24 --------------------------
	.section	.nv.info.triton_poi_fused_cat_24,"",@"SHT_CUDA_INFO"
	.sectionflags	@""
	.align	4


	//----- nvinfo : EIATTR_CUDA_API_VERSION
	.align		4
        /*0000*/ 	.byte	0x04, 0x37
        /*0002*/ 	.short	(.L_11 - .L_10)
.L_10:
        /*0004*/ 	.word	0x0000007c


	//----- nvinfo : EIATTR_KPARAM_INFO
	.align		4
.L_11:
        /*0008*/ 	.byte	0x04, 0x17
        /*000a*/ 	.short	(.L_13 - .L_12)
.L_12:
        /*000c*/ 	.word	0x00000000
        /*0010*/ 	.short	0x000b
        /*0012*/ 	.short	0x0058
        /*0014*/ 	.byte	0x00, 0xf0, 0x11, 0x00


	//----- nvinfo : EIATTR_KPARAM_INFO
	.align		4
.L_13:
        /*0018*/ 	.byte	0x04, 0x17
        /*001a*/ 	.short	(.L_15 - .L_14)
.L_14:
        /*001c*/ 	.word	0x00000000
        /*0020*/ 	.short	0x000a
        /*0022*/ 	.short	0x0050
        /*0024*/ 	.byte	0x00, 0xf4, 0x21, 0x00


	//----- nvinfo : EIATTR_KPARAM_INFO
	.align		4
.L_15:
        /*0028*/ 	.byte	0x04, 0x17
        /*002a*/ 	.short	(.L_17 - .L_16)
.L_16:
        /*002c*/ 	.word	0x00000000
        /*0030*/ 	.short	0x0009
        /*0032*/ 	.short	0x0048
        /*0034*/ 	.byte	0x00, 0xf4, 0x21, 0x00


	//----- nvinfo : EIATTR_KPARAM_INFO
	.align		4
.L_17:
        /*0038*/ 	.byte	0x04, 0x17
        /*003a*/ 	.short	(.L_19 - .L_18)
.L_18:
        /*003c*/ 	.word	0x00000000
        /*0040*/ 	.short	0x0008
        /*0042*/ 	.short	0x0040
        /*0044*/ 	.byte	0x00, 0xf4, 0x21, 0x00


	//----- nvinfo : EIATTR_KPARAM_INFO
	.align		4
.L_19:
        /*0048*/ 	.byte	0x04, 0x17
        /*004a*/ 	.short	(.L_21 - .L_20)
.L_20:
        /*004c*/ 	.word	0x00000000
        /*0050*/ 	.short	0x0007
        /*0052*/ 	.short	0x0038
        /*0054*/ 	.byte	0x00, 0xf4, 0x21, 0x00


	//----- nvinfo : EIATTR_KPARAM_INFO
	.align		4
.L_21:
        /*0058*/ 	.byte	0x04, 0x17
        /*005a*/ 	.short	(.L_23 - .L_22)
.L_22:
        /*005c*/ 	.word	0x00000000
        /*0060*/ 	.short	0x0006
        /*0062*/ 	.short	0x0030
        /*0064*/ 	.byte	0x00, 0xf4, 0x21, 0x00


	//----- nvinfo : EIATTR_KPARAM_INFO
	.align		4
.L_23:
        /*0068*/ 	.byte	0x04, 0x17
        /*006a*/ 	.short	(.L_25 - .L_24)
.L_24:
        /*006c*/ 	.word	0x00000000
        /*0070*/ 	.short	0x0005
        /*0072*/ 	.short	0x0028
        /*0074*/ 	.byte	0x00, 0xf4, 0x21, 0x00


	//----- nvinfo : EIATTR_KPARAM_INFO
	.align		4
.L_25:
        /*0078*/ 	.byte	0x04, 0x17
        /*007a*/ 	.short	(.L_27 - .L_26)
.L_26:
        /*007c*/ 	.word	0x00000000
        /*0080*/ 	.short	0x0004
        /*0082*/ 	.short	0x0020
        /*0084*/ 	.byte	0x00, 0xf4, 0x21, 0x00


	//----- nvinfo : EIATTR_KPARAM_INFO
	.align		4
.L_27:
        /*0088*/ 	.byte	0x04, 0x17
        /*008a*/ 	.short	(.L_29 - .L_28)
.L_28:
        /*008c*/ 	.word	0x00000000
        /*0090*/ 	.short	0x0003
        /*0092*/ 	.short	0x0018
        /*0094*/ 	.byte	0x00, 0xf4, 0x21, 0x00


	//----- nvinfo : EIATTR_KPARAM_INFO
	.align		4
.L_29:
        /*0098*/ 	.byte	0x04, 0x17
        /*009a*/ 	.short	(.L_31 - .L_30)
.L_30:
        /*009c*/ 	.word	0x00000000
        /*00a0*/ 	.short	0x0002
        /*00a2*/ 	.short	0x0010
        /*00a4*/ 	.byte	0x00, 0xf4, 0x21, 0x00


	//----- nvinfo : EIATTR_KPARAM_INFO
	.align		4
.L_31:
        /*00a8*/ 	.byte	0x04, 0x17
        /*00aa*/ 	.short	(.L_33 - .L_32)
.L_32:
        /*00ac*/ 	.word	0x00000000
        /*00b0*/ 	.short	0x0001
        /*00b2*/ 	.short	0x0008
        /*00b4*/ 	.byte	0x00, 0xf4, 0x21, 0x00


	//----- nvinfo : EIATTR_KPARAM_INFO
	.align		4
.L_33:
        /*00b8*/ 	.byte	0x04, 0x17
        /*00ba*/ 	.short	(.L_35 - .L_34)
.L_34:
        /*00bc*/ 	.word	0x00000000
        /*00c0*/ 	.short	0x0000
        /*00c2*/ 	.short	0x0000
        /*00c4*/ 	.byte	0x00, 0xf4, 0x21, 0x00


	//----- nvinfo : EIATTR_SPARSE_MMA_MASK
	.align		4
.L_35:
        /*00c8*/ 	.byte	0x03, 0x50
        /*00ca*/ 	.short	0x0000


	//----- nvinfo : EIATTR_MAXREG_COUNT
	.align		4
        /*00cc*/ 	.byte	0x03, 0x1b
        /*00ce*/ 	.short	0x00ff


	//----- nvinfo : EIATTR_EXIT_INSTR_OFFSETS
	.align		4
        /*00d0*/ 	.byte	0x04, 0x1c
        /*00d2*/ 	.short	(.L_37 - .L_36)


	//   ....[0]....
.L_36:
        /*00d4*/ 	.word	0x00000b50


	//   ....[1]....
        /*00d8*/ 	.word	0x00000b70


	//----- nvinfo : EIATTR_REQNTID
	.align		4
.L_37:
        /*00dc*/ 	.byte	0x04, 0x10
        /*00de*/ 	.short	(.L_39 - .L_38)
.L_38:
        /*00e0*/ 	.word	0x00000080
        /*00e4*/ 	.word	0x00000001
        /*00e8*/ 	.word	0x00000001


	//----- nvinfo : EIATTR_CBANK_PARAM_SIZE
	.align		4
.L_39:
        /*00ec*/ 	.byte	0x03, 0x19
        /*00ee*/ 	.short	0x005c


	//----- nvinfo : EIATTR_PARAM_CBANK
	.align		4
        /*00f0*/ 	.byte	0x04, 0x0a
        /*00f2*/ 	.short	(.L_41 - .L_40)
	.align		4
.L_40:
        /*00f4*/ 	.word	index@(.nv.constant0.triton_poi_fused_cat_24)
        /*00f8*/ 	.short	0x0210
        /*00fa*/ 	.short	0x005c


	//----- nvinfo : EIATTR_SW_WAR
	.align		4
.L_41:
        /*00fc*/ 	.byte	0x04, 0x36
        /*00fe*/ 	.short	(.L_43 - .L_42)
.L_42:
        /*0100*/ 	.word	0x00000008
.L_43:


//--------------------- .nv.callgraph             --------------------------
	.section	.nv.callgraph,"",@"SHT_CUDA_CALLGRAPH"
	.align	4
	.sectionentsize	8
	.align		4
        /*0000*/ 	.word	0x00000000
	.align		4
        /*0004*/ 	.word	0xffffffff
	.align		4
        /*0008*/ 	.word	0x00000000
	.align		4
        /*000c*/ 	.word	0xfffffffe
	.align		4
        /*0010*/ 	.word	0x00000000
	.align		4
        /*0014*/ 	.word	0xfffffffd
	.align		4
        /*0018*/ 	.word	0x00000000
	.align		4
        /*001c*/ 	.word	0xfffffffc


//--------------------- .nv.constant4             --------------------------
	.section	.nv.constant4,"a",@progbits
	.align	8
	.align		8
.nv.constant4:
        /*0000*/ 	.dword	_$_str
	.align		8
        /*0008*/ 	.dword	_$_str_$_2


//--------------------- .text.triton_poi_fused_cat_24 --------------------------
	.section	.text.triton_poi_fused_cat_24,"ax",@progbits
	.align	128
        .global         triton_poi_fused_cat_24
        .type           triton_poi_fused_cat_24,@function
        .size           triton_poi_fused_cat_24,(.L_x_1 - triton_poi_fused_cat_24)
        .other          triton_poi_fused_cat_24,@"STO_CUDA_ENTRY STV_DEFAULT"
triton_poi_fused_cat_24:
.text.triton_poi_fused_cat_24:
[----:B------:R-:W0:Y:S01]  /*0000*/  LDC R1, c[0x0][0x28] ;  /* 0x00000a00ff017b82 */ /* 0x000e220000000800 */
[----:B------:R-:W1:Y:S07]  /*0010*/  S2R R0, SR_TID.X ;  /* 0x0000000000007919 */ /* 0x000e6e0000002100 */
[----:B------:R-:W2:Y:S01]  /*0020*/  LDC.64 R10, c[0x0][0x220] ;  /* 0x00008800ff0a7b82 */ /* 0x000ea20000000a00 */
[----:B------:R-:W-:Y:S01]  /*0030*/  ULDC.64 UR4, c[0x0][0x208] ;  /* 0x0000820000047ab9 */ /* 0x000fe20000000a00 */
[----:B------:R-:W3:Y:S06]  /*0040*/  S2R R13, SR_CTAID.X ;  /* 0x00000000000d7919 */ /* 0x000eec0000002500 */
[----:B------:R-:W4:Y:S01]  /*0050*/  LDC.64 R4, c[0x0][0x248] ;  /* 0x00009200ff047b82 */ /* 0x000f220000000a00 */
[----:B------:R-:W-:Y:S01]  /*0060*/  CS2R R22, SRZ ;  /* 0x0000000000167805 */ /* 0x000fe2000001ff00 */
[----:B------:R-:W-:Y:S01]  /*0070*/  IMAD.MOV.U32 R9, RZ, RZ, RZ ;  /* 0x000000ffff097224 */ /* 0x000fe200078e00ff */
[----:B------:R-:W-:Y:S01]  /*0080*/  ULDC.64 UR6, c[0x0][0x238] ;  /* 0x00008e0000067ab9 */ /* 0x000fe20000000a00 */
[----:B------:R-:W-:-:S04]  /*0090*/  IMAD.MOV.U32 R6, RZ, RZ, RZ ;  /* 0x000000ffff067224 */ /* 0x000fc800078e00ff */
[----:B------:R-:W5:Y:S08]  /*00a0*/  LDC.64 R28, c[0x0][0x210] ;  /* 0x00008400ff1c7b82 */ /* 0x000f700000000a00 */
[----:B------:R-:W2:Y:S01]  /*00b0*/  LDC.64 R18, c[0x0][0x218] ;  /* 0x00008600ff127b82 */ /* 0x000ea20000000a00 */
[----:B-1----:R-:W-:-:S07]  /*00c0*/  IMAD.SHL.U32 R0, R0, 0x2, RZ ;  /* 0x0000000200007824 */ /* 0x002fce00078e00ff */
[----:B------:R-:W1:Y:S01]  /*00d0*/  LDC.64 R20, c[0x0][0x240] ;  /* 0x00009000ff147b82 */ /* 0x000e620000000a00 */
[----:B------:R-:W-:-:S05]  /*00e0*/  LOP3.LUT R0, R0, 0xfe, RZ, 0xc0, !PT ;  /* 0x000000fe00007812 */ /* 0x000fca00078ec0ff */
[----:B---3--:R-:W-:-:S05]  /*00f0*/  IMAD R2, R13, 0x100, R0 ;  /* 0x000001000d027824 */ /* 0x008fca00078e0200 */
[----:B------:R-:W-:Y:S02]  /*0100*/  SHF.R.S32.HI R3, RZ, 0x1f, R2 ;  /* 0x0000001fff037819 */ /* 0x000fe40000011402 */
[----:B------:R-:W-:Y:S02]  /*0110*/  ISETP.GE.AND P0, PT, R2, 0x6800, PT ;  /* 0x000068000200780c */ /* 0x000fe40003f06270 */
[----:B------:R-:W-:-:S04]  /*0120*/  LEA.HI R7, R3, R2, RZ, 0x6 ;  /* 0x0000000203077211 */ /* 0x000fc800078f30ff */
[----:B------:R-:W-:-:S05]  /*0130*/  SHF.R.S32.HI R25, RZ, 0x6, R7 ;  /* 0x00000006ff197819 */ /* 0x000fca0000011407 */
[----:B------:R-:W-:-:S05]  /*0140*/  IMAD.HI R0, R25, 0x4ec4ec4f, RZ ;  /* 0x4ec4ec4f19007827 */ /* 0x000fca00078e02ff */
[----:B------:R-:W-:-:S04]  /*0150*/  SHF.R.U32.HI R3, RZ, 0x1f, R0 ;  /* 0x0000001fff037819 */ /* 0x000fc80000011600 */
[----:B------:R-:W-:Y:S01]  /*0160*/  LEA.HI.SX32 R0, R0, R3, 0x1b ;  /* 0x0000000300007211 */ /* 0x000fe200078fdaff */
[----:B------:R-:W-:-:S04]  /*0170*/  IMAD.MOV.U32 R3, RZ, RZ, RZ ;  /* 0x000000ffff037224 */ /* 0x000fc800078e00ff */
[----:B------:R-:W-:-:S04]  /*0180*/  IMAD R25, R0, -0x68, R25 ;  /* 0xffffff9800197824 */ /* 0x000fc800078e0219 */
[C---:B--2---:R-:W-:Y:S01]  /*0190*/  IMAD.WIDE R10, R25.reuse, 0x4, R10 ;  /* 0x00000004190a7825 */ /* 0x044fe200078e020a */
[----:B------:R-:W-:-:S04]  /*01a0*/  ISETP.GE.AND P1, PT, R25, 0x34, PT ;  /* 0x000000341900780c */ /* 0x000fc80003f26270 */
[----:B------:R-:W-:Y:S02]  /*01b0*/  ISETP.LT.AND P3, PT, R2, 0x6800, !P1 ;  /* 0x000068000200780c */ /* 0x000fe40004f61270 */
[----:B------:R-:W-:-:S11]  /*01c0*/  ISETP.GT.AND P2, PT, R25, 0x33, !P0 ;  /* 0x000000331900780c */ /* 0x000fd60004744270 */
[----:B------:R-:W2:Y:S01]  /*01d0*/  @P3 LDG.E.EL R3, desc[UR4][R10.64] ;  /* 0x000000040a033981 */ /* 0x000ea2000c2e1900 */
[----:B----4-:R-:W-:Y:S01]  /*01e0*/  IMAD.WIDE R4, R25, 0x4, R4 ;  /* 0x0000000419047825 */ /* 0x010fe200078e0204 */
[----:B------:R-:W-:Y:S02]  /*01f0*/  SHF.R.S32.HI R13, RZ, 0x17, R13 ;  /* 0x00000017ff0d7819 */ /* 0x000fe4000001140d */
[----:B------:R3:W4:Y:S01]  /*0200*/  @P3 LDG.E.EL R22, desc[UR4][R10.64] ;  /* 0x000000040a163981 */ /* 0x000722000c2e1900 */
[C---:B------:R-:W-:Y:S01]  /*0210*/  VIADD R0, R2.reuse, 0x1 ;  /* 0x0000000102007836 */ /* 0x040fe20000000000 */
[----:B------:R-:W-:Y:S01]  /*0220*/  SGXT R13, R13, 0x1 ;  /* 0x000000010d0d781a */ /* 0x000fe20000000200 */
[----:B------:R-:W-:Y:S01]  /*0230*/  IMAD.HI R8, R2, 0x4ec4ec4f, RZ ;  /* 0x4ec4ec4f02087827 */ /* 0x000fe200078e02ff */
[----:B------:R-:W4:Y:S02]  /*0240*/  @P2 LDG.E.EL R9, desc[UR4][R4.64+-0xd0] ;  /* 0xffff300404092981 */ /* 0x000f24000c2e1900 */
[----:B------:R-:W-:-:S02]  /*0250*/  LEA.HI R13, R13, R0, RZ, 0x6 ;  /* 0x000000000d0d7211 */ /* 0x000fc400078f30ff */
[----:B------:R1:W4:Y:S01]  /*0260*/  @P2 LDG.E.EL R6, desc[UR4][R4.64+-0xd0] ;  /* 0xffff300404062981 */ /* 0x000322000c2e1900 */
[----:B------:R-:W-:Y:S02]  /*0270*/  SHF.R.U32.HI R15, RZ, 0x1f, R8 ;  /* 0x0000001fff0f7819 */ /* 0x000fe40000011608 */
[----:B------:R-:W-:Y:S02]  /*0280*/  LOP3.LUT R13, R13, 0xffffffc0, RZ, 0xc0, !PT ;  /* 0xffffffc00d0d7812 */ /* 0x000fe400078ec0ff */
[----:B------:R-:W-:Y:S02]  /*0290*/  LEA.HI.SX32 R15, R8, R15, 0x15 ;  /* 0x0000000f080f7211 */ /* 0x000fe400078faaff */
[----:B------:R-:W-:Y:S01]  /*02a0*/  LOP3.LUT R7, R7, 0xffffffc0, RZ, 0xc0, !PT ;  /* 0xffffffc007077812 */ /* 0x000fe200078ec0ff */
[----:B------:R-:W-:Y:S02]  /*02b0*/  IMAD.IADD R13, R0, 0x1, -R13 ;  /* 0x00000001000d7824 */ /* 0x000fe400078e0a0d */
[----:B------:R-:W-:-:S02]  /*02c0*/  IMAD R0, R15, 0xd00, RZ ;  /* 0x00000d000f007824 */ /* 0x000fc400078e02ff */
[----:B------:R-:W-:Y:S01]  /*02d0*/  IMAD.IADD R7, R2, 0x1, -R7 ;  /* 0x0000000102077824 */ /* 0x000fe200078e0a07 */
[----:B------:R-:W5:Y:S03]  /*02e0*/  LDC.64 R14, c[0x0][0x228] ;  /* 0x00008a00ff0e7b82 */ /* 0x000f660000000a00 */
[--C-:B------:R-:W-:Y:S02]  /*02f0*/  IMAD R8, R7, 0x34, R0.reuse ;  /* 0x0000003407087824 */ /* 0x100fe400078e0200 */
[----:B------:R-:W-:Y:S01]  /*0300*/  IMAD R0, R13, 0x34, R0 ;  /* 0x000000340d007824 */ /* 0x000fe200078e0200 */
[----:B------:R-:W-:Y:S02]  /*0310*/  SHF.R.S32.HI R7, RZ, 0x1f, R25 ;  /* 0x0000001fff077819 */ /* 0x000fe40000011419 */
[----:B---3--:R-:W-:Y:S02]  /*0320*/  IADD3 R11, P4, R25, R8, RZ ;  /* 0x00000008190b7210 */ /* 0x008fe40007f9e0ff */
[----:B01----:R-:W-:-:S02]  /*0330*/  IADD3 R4, P5, R25, R0, RZ ;  /* 0x0000000019047210 */ /* 0x003fc40007fbe0ff */
[-C--:B------:R-:W-:Y:S02]  /*0340*/  LEA.HI.X.SX32 R12, R8, R7.reuse, 0x1, P4 ;  /* 0x00000007080c7211 */ /* 0x080fe400020f0eff */
[----:B------:R-:W-:Y:S02]  /*0350*/  LEA.HI.X.SX32 R7, R0, R7, 0x1, P5 ;  /* 0x0000000700077211 */ /* 0x000fe400028f0eff */
[C---:B------:R-:W-:Y:S02]  /*0360*/  LEA R16, P4, R11.reuse, UR6, 0x2 ;  /* 0x000000060b107c11 */ /* 0x040fe4000f8810ff */
[C---:B------:R-:W-:Y:S02]  /*0370*/  LEA R10, P5, R4.reuse, UR6, 0x2 ;  /* 0x00000006040a7c11 */ /* 0x040fe4000f8a10ff */
[----:B------:R-:W-:Y:S02]  /*0380*/  LEA.HI.X R17, R11, UR7, R12, 0x2, P4 ;  /* 0x000000070b117c11 */ /* 0x000fe4000a0f140c */
[----:B------:R-:W-:Y:S01]  /*0390*/  LEA.HI.X R11, R4, UR7, R7, 0x2, P5 ;  /* 0x00000007040b7c11 */ /* 0x000fe2000a8f1407 */
[----:B------:R-:W-:Y:S01]  /*03a0*/  IMAD.MOV.U32 R7, RZ, RZ, RZ ;  /* 0x000000ffff077224 */ /* 0x000fe200078e00ff */
[----:B------:R-:W0:Y:S01]  /*03b0*/  LDC.64 R12, c[0x0][0x250] ;  /* 0x00009400ff0c7b82 */ /* 0x000e220000000a00 */
[----:B------:R-:W-:-:S02]  /*03c0*/  IMAD.MOV.U32 R4, RZ, RZ, RZ ;  /* 0x000000ffff047224 */ /* 0x000fc400078e00ff */
[C---:B------:R-:W-:Y:S02]  /*03d0*/  IMAD.IADD R27, R25.reuse, 0x1, R8 ;  /* 0x00000001191b7824 */ /* 0x040fe400078e0208 */
[----:B------:R1:W3:Y:S01]  /*03e0*/  @P2 LDG.E.EL R7, desc[UR4][R16.64+-0xd0] ;  /* 0xffff300410072981 */ /* 0x0002e2000c2e1900 */
[----:B------:R-:W-:-:S03]  /*03f0*/  IMAD.IADD R5, R25, 0x1, R0 ;  /* 0x0000000119057824 */ /* 0x000fc600078e0200 */
[----:B------:R5:W3:Y:S02]  /*0400*/  @P2 LDG.E.EL R4, desc[UR4][R10.64+-0xd0] ;  /* 0xffff30040a042981 */ /* 0x000ae4000c2e1900 */
[--C-:B-----5:R-:W-:Y:S01]  /*0410*/  IMAD.WIDE R26, R27, 0x4, R28.reuse ;  /* 0x000000041b1a7825 */ /* 0x120fe200078e021c */
[----:B-1----:R-:W1:Y:S03]  /*0420*/  LDC.64 R16, c[0x0][0x230] ;  /* 0x00008c00ff107b82 */ /* 0x002e660000000a00 */
[----:B------:R-:W-:-:S05]  /*0430*/  IMAD.WIDE R28, R5, 0x4, R28 ;  /* 0x00000004051c7825 */ /* 0x000fca00078e021c */
[----:B------:R-:W5:Y:S01]  /*0440*/  LDC.64 R10, c[0x0][0x258] ;  /* 0x00009600ff0a7b82 */ /* 0x000f620000000a00 */
[----:B------:R-:W-:Y:S02]  /*0450*/  IMAD.MOV.U32 R0, RZ, RZ, RZ ;  /* 0x000000ffff007224 */ /* 0x000fe400078e00ff */
[----:B------:R-:W-:Y:S02]  /*0460*/  IMAD.MOV.U32 R8, RZ, RZ, RZ ;  /* 0x000000ffff087224 */ /* 0x000fe400078e00ff */
[C---:B------:R-:W-:Y:S02]  /*0470*/  IMAD.WIDE R18, R25.reuse, 0x4, R18 ;  /* 0x0000000419127825 */ /* 0x040fe400078e0212 */
[----:B------:R0:W3:Y:S02]  /*0480*/  @P3 LDG.E.EL R0, desc[UR4][R26.64] ;  /* 0x000000041a003981 */ /* 0x0000e4000c2e1900 */
[----:B------:R-:W-:Y:S02]  /*0490*/  IMAD.MOV.U32 R5, RZ, RZ, RZ ;  /* 0x000000ffff057224 */ /* 0x000fe400078e00ff */
[----:B------:R-:W-:Y:S01]  /*04a0*/  IMAD.MOV.U32 R24, RZ, RZ, RZ ;  /* 0x000000ffff187224 */ /* 0x000fe200078e00ff */
[----:B------:R-:W3:Y:S01]  /*04b0*/  @P3 LDG.E.EL R23, desc[UR4][R18.64] ;  /* 0x0000000412173981 */ /* 0x000ee2000c2e1900 */
[----:B------:R-:W-:-:S03]  /*04c0*/  IMAD.WIDE R20, R25, 0x4, R20 ;  /* 0x0000000419147825 */ /* 0x000fc600078e0214 */
[----:B------:R0:W3:Y:S04]  /*04d0*/  @P3 LDG.E.EL R8, desc[UR4][R28.64] ;  /* 0x000000041c083981 */ /* 0x0000e8000c2e1900 */
[----:B------:R0:W3:Y:S02]  /*04e0*/  @P3 LDG.E.EL R5, desc[UR4][R18.64] ;  /* 0x0000000412053981 */ /* 0x0000e4000c2e1900 */
[----:B0-----:R-:W-:Y:S02]  /*04f0*/  CS2R R26, SRZ ;  /* 0x00000000001a7805 */ /* 0x001fe4000001ff00 */
[----:B------:R-:W3:Y:S01]  /*0500*/  @P2 LDG.E.EL R24, desc[UR4][R20.64+-0xd0] ;  /* 0xffff300414182981 */ /* 0x000ee2000c2e1900 */
[----:B------:R-:W-:Y:S01]  /*0510*/  IMAD.WIDE R14, R25, 0x4, R14 ;  /* 0x00000004190e7825 */ /* 0x000fe200078e020e */
[----:B------:R-:W-:-:S02]  /*0520*/  CS2R R28, SRZ ;  /* 0x00000000001c7805 */ /* 0x000fc4000001ff00 */
[----:B------:R-:W3:Y:S01]  /*0530*/  @P2 LDG.E.EL R27, desc[UR4][R20.64+-0xd0] ;  /* 0xffff3004141b2981 */ /* 0x000ee2000c2e1900 */
[C---:B------:R-:W-:Y:S01]  /*0540*/  IMAD.WIDE R12, R25.reuse, 0x4, R12 ;  /* 0x00000004190c7825 */ /* 0x040fe200078e020c */
[----:B------:R-:W-:Y:S02]  /*0550*/  CS2R R18, SRZ ;  /* 0x0000000000127805 */ /* 0x000fe4000001ff00 */
[----:B------:R-:W3:Y:S01]  /*0560*/  @P3 LDG.E.EL R26, desc[UR4][R14.64] ;  /* 0x000000040e1a3981 */ /* 0x000ee2000c2e1900 */
[----:B-1----:R-:W-:-:S03]  /*0570*/  IMAD.WIDE R16, R25, 0x4, R16 ;  /* 0x0000000419107825 */ /* 0x002fc600078e0210 */
[----:B------:R0:W3:Y:S01]  /*0580*/  @P3 LDG.E.EL R28, desc[UR4][R14.64] ;  /* 0x000000040e1c3981 */ /* 0x0000e2000c2e1900 */
[----:B-----5:R-:W-:-:S03]  /*0590*/  IMAD.WIDE R10, R25, 0x4, R10 ;  /* 0x00000004190a7825 */ /* 0x020fc600078e020a */
[----:B------:R-:W5:Y:S01]  /*05a0*/  @P3 LDG.E.EL R19, desc[UR4][R16.64] ;  /* 0x0000000410133981 */ /* 0x000f62000c2e1900 */
[----:B------:R-:W-:-:S03]  /*05b0*/  IMAD.MOV.U32 R25, RZ, RZ, RZ ;  /* 0x000000ffff197224 */ /* 0x000fc600078e00ff */
[----:B------:R-:W5:Y:S01]  /*05c0*/  @P2 LDG.E.EL R29, desc[UR4][R12.64+-0xd0] ;  /* 0xffff30040c1d2981 */ /* 0x000f62000c2e1900 */
[----:B0-----:R-:W-:-:S03]  /*05d0*/  CS2R R14, SRZ ;  /* 0x00000000000e7805 */ /* 0x001fc6000001ff00 */
[----:B------:R-:W5:Y:S04]  /*05e0*/  @P3 LDG.E.EL R25, desc[UR4][R16.64] ;  /* 0x0000000410193981 */ /* 0x000f68000c2e1900 */
[----:B------:R0:W5:Y:S04]  /*05f0*/  @P2 LDG.E.EL R18, desc[UR4][R12.64+-0xd0] ;  /* 0xffff30040c122981 */ /* 0x000168000c2e1900 */
[----:B------:R-:W5:Y:S04]  /*0600*/  @P2 LDG.E.EL R14, desc[UR4][R10.64+-0xd0] ;  /* 0xffff30040a0e2981 */ /* 0x000f68000c2e1900 */
[----:B------:R1:W5:Y:S01]  /*0610*/  @P2 LDG.E.EL R15, desc[UR4][R10.64+-0xd0] ;  /* 0xffff30040a0f2981 */ /* 0x000362000c2e1900 */
[----:B--2---:R-:W-:-:S05]  /*0620*/  SEL R3, R3, RZ, P3 ;  /* 0x000000ff03037207 */ /* 0x004fca0001800000 */
[----:B0-----:R-:W-:Y:S01]  /*0630*/  FADD R12, R3, 9.9999997473787516356e-06 ;  /* 0x3727c5ac030c7421 */ /* 0x001fe20000000000 */
[----:B----4-:R-:W-:-:S05]  /*0640*/  SEL R22, R22, RZ, P3 ;  /* 0x000000ff16167207 */ /* 0x010fca0001800000 */
[----:B------:R-:W0:Y:S01]  /*0650*/  MUFU.SQRT R12, R12 ;  /* 0x0000000c000c7308 */ /* 0x000e220000002000 */
[----:B------:R-:W-:Y:S01]  /*0660*/  FADD R22, R22, 9.9999997473787516356e-06 ;  /* 0x3727c5ac16167421 */ /* 0x000fe20000000000 */
[----:B------:R-:W-:-:S06]  /*0670*/  SEL R21, R9, RZ, P2 ;  /* 0x000000ff09157207 */ /* 0x000fcc0001000000 */
[----:B------:R-:W2:Y:S01]  /*0680*/  MUFU.SQRT R9, R22 ;  /* 0x0000001600097308 */ /* 0x000ea20000002000 */
[----:B------:R-:W-:Y:S01]  /*0690*/  FADD R21, R21, 9.9999997473787516356e-06 ;  /* 0x3727c5ac15157421 */ /* 0x000fe20000000000 */
[----:B------:R-:W-:Y:S02]  /*06a0*/  SEL R6, R6, RZ, P2 ;  /* 0x000000ff06067207 */ /* 0x000fe40001000000 */
[----:B0-----:R-:W-:-:S04]  /*06b0*/  FSETP.GT.AND P5, PT, R12, 8.50705917302346158658e+37, PT ;  /* 0x7e8000000c00780b */ /* 0x001fc80003fa4000 */
[----:B-1----:R-:W0:Y:S01]  /*06c0*/  MUFU.SQRT R10, R21 ;  /* 0x00000015000a7308 */ /* 0x002e220000002000 */
[----:B------:R-:W-:Y:S01]  /*06d0*/  FSETP.GEU.AND P4, PT, R12, 1.175494350822287508e-38, PT ;  /* 0x008000000c00780b */ /* 0x000fe20003f8e000 */
[----:B------:R-:W-:Y:S01]  /*06e0*/  FADD R6, R6, 9.9999997473787516356e-06 ;  /* 0x3727c5ac06067421 */ /* 0x000fe20000000000 */
[----:B------:R-:W-:Y:S01]  /*06f0*/  IMAD.MOV.U32 R3, RZ, RZ, 0x3e800000 ;  /* 0x3e800000ff037424 */ /* 0x000fe200078e00ff */
[----:B--2---:R-:W-:-:S04]  /*0700*/  FSETP.GT.AND P6, PT, R9, 8.50705917302346158658e+37, PT ;  /* 0x7e8000000900780b */ /* 0x004fc80003fc4000 */
[----:B------:R-:W1:Y:S01]  /*0710*/  MUFU.SQRT R6, R6 ;  /* 0x0000000600067308 */ /* 0x000e620000002000 */
[----:B------:R-:W-:Y:S01]  /*0720*/  FSEL R20, R3, 1, P5 ;  /* 0x3f80000003147808 */ /* 0x000fe20002800000 */
[----:B------:R-:W-:Y:S01]  /*0730*/  @P5 FMUL R12, R12, 0.25 ;  /* 0x3e8000000c0c5820 */ /* 0x000fe20000400000 */
[----:B------:R-:W-:-:S03]  /*0740*/  FSETP.GEU.AND P5, PT, R9, 1.175494350822287508e-38, PT ;  /* 0x008000000900780b */ /* 0x000fc60003fae000 */
[----:B------:R-:W-:Y:S01]  /*0750*/  @!P4 FMUL R20, R20, 16777216 ;  /* 0x4b8000001414c820 */ /* 0x000fe20000400000 */
[----:B------:R-:W-:Y:S01]  /*0760*/  @!P4 FMUL R12, R12, 16777216 ;  /* 0x4b8000000c0cc820 */ /* 0x000fe20000400000 */
[C---:B0-----:R-:W-:Y:S02]  /*0770*/  FSETP.GT.AND P4, PT, R10.reuse, 8.50705917302346158658e+37, PT ;  /* 0x7e8000000a00780b */ /* 0x041fe40003f84000 */
[----:B------:R-:W-:Y:S01]  /*0780*/  FSEL R16, R3, 1, P6 ;  /* 0x3f80000003107808 */ /* 0x000fe20003000000 */
[----:B------:R-:W-:Y:S01]  /*0790*/  @P6 FMUL R9, R9, 0.25 ;  /* 0x3e80000009096820 */ /* 0x000fe20000400000 */
[----:B------:R-:W-:-:S04]  /*07a0*/  FSETP.GEU.AND P6, PT, R10, 1.175494350822287508e-38, PT ;  /* 0x008000000a00780b */ /* 0x000fc80003fce000 */
[----:B------:R-:W-:Y:S01]  /*07b0*/  @!P5 FMUL R9, R9, 16777216 ;  /* 0x4b8000000909d820 */ /* 0x000fe20000400000 */
[----:B------:R-:W-:Y:S01]  /*07c0*/  @!P5 FMUL R16, R16, 16777216 ;  /* 0x4b8000001010d820 */ /* 0x000fe20000400000 */
[----:B-1----:R-:W-:-:S03]  /*07d0*/  FSETP.GT.AND P5, PT, R6, 8.50705917302346158658e+37, PT ;  /* 0x7e8000000600780b */ /* 0x002fc60003fa4000 */
[----:B------:R-:W-:Y:S01]  /*07e0*/  @P4 FMUL R10, R10, 0.25 ;  /* 0x3e8000000a0a4820 */ /* 0x000fe20000400000 */
[----:B------:R-:W-:Y:S02]  /*07f0*/  FSEL R11, R3, 1, P4 ;  /* 0x3f800000030b7808 */ /* 0x000fe40002000000 */
[----:B------:R-:W-:Y:S01]  /*0800*/  FSETP.GEU.AND P4, PT, R6, 1.175494350822287508e-38, PT ;  /* 0x008000000600780b */ /* 0x000fe20003f8e000 */
[----:B------:R-:W0:Y:S01]  /*0810*/  MUFU.RCP R13, R12 ;  /* 0x0000000c000d7308 */ /* 0x000e220000001000 */
[----:B------:R-:W-:-:S05]  /*0820*/  @!P6 FMUL R10, R10, 16777216 ;  /* 0x4b8000000a0ae820 */ /* 0x000fca0000400000 */
[----:B------:R-:W-:Y:S02]  /*0830*/  @P5 FMUL R6, R6, 0.25 ;  /* 0x3e80000006065820 */ /* 0x000fe40000400000 */
[----:B------:R-:W1:Y:S04]  /*0840*/  MUFU.RCP R9, R9 ;  /* 0x0000000900097308 */ /* 0x000e680000001000 */
[----:B------:R-:W-:-:S04]  /*0850*/  @!P4 FMUL R6, R6, 16777216 ;  /* 0x4b8000000606c820 */ /* 0x000fc80000400000 */
[----:B------:R-:W2:Y:S01]  /*0860*/  MUFU.RCP R10, R10 ;  /* 0x0000000a000a7308 */ /* 0x000ea20000001000 */
[----:B---3--:R-:W-:Y:S02]  /*0870*/  SEL R0, R0, RZ, P3 ;  /* 0x000000ff00007207 */ /* 0x008fe40001800000 */
[----:B------:R-:W-:-:S05]  /*0880*/  SEL R23, R23, RZ, P3 ;  /* 0x000000ff17177207 */ /* 0x000fca0001800000 */
[----:B------:R-:W3:Y:S01]  /*0890*/  MUFU.RCP R6, R6 ;  /* 0x0000000600067308 */ /* 0x000ee20000001000 */
[----:B------:R-:W-:Y:S02]  /*08a0*/  SEL R8, R8, RZ, P3 ;  /* 0x000000ff08087207 */ /* 0x000fe40001800000 */
[----:B------:R-:W-:Y:S01]  /*08b0*/  SEL R5, R5, RZ, P3 ;  /* 0x000000ff05057207 */ /* 0x000fe20001800000 */
[----:B0-----:R-:W-:Y:S01]  /*08c0*/  FMUL R13, R13, R20 ;  /* 0x000000140d0d7220 */ /* 0x001fe20000400000 */
[----:B------:R-:W-:Y:S01]  /*08d0*/  FADD R0, R0, -R23 ;  /* 0x8000001700007221 */ /* 0x000fe20000000000 */
[----:B------:R-:W-:Y:S02]  /*08e0*/  SEL R7, R7, RZ, P2 ;  /* 0x000000ff07077207 */ /* 0x000fe40001000000 */
[----:B------:R-:W-:Y:S01]  /*08f0*/  SEL R24, R24, RZ, P2 ;  /* 0x000000ff18187207 */ /* 0x000fe20001000000 */
[----:B------:R-:W-:Y:S01]  /*0900*/  FADD R5, R8, -R5 ;  /* 0x8000000508057221 */ /* 0x000fe20000000000 */
[----:B-1----:R-:W-:Y:S01]  /*0910*/  FMUL R16, R9, R16 ;  /* 0x0000001009107220 */ /* 0x002fe20000400000 */
[----:B------:R-:W-:Y:S01]  /*0920*/  FSEL R3, R3, 1, P5 ;  /* 0x3f80000003037808 */ /* 0x000fe20002800000 */
[----:B------:R-:W-:Y:S01]  /*0930*/  FMUL R13, R13, R0 ;  /* 0x000000000d0d7220 */ /* 0x000fe20000400000 */
[----:B------:R-:W-:Y:S01]  /*0940*/  @!P6 FMUL R11, R11, 16777216 ;  /* 0x4b8000000b0be820 */ /* 0x000fe20000400000 */
[----:B------:R-:W-:Y:S01]  /*0950*/  FADD R0, R7, -R24 ;  /* 0x8000001807007221 */ /* 0x000fe20000000000 */
[----:B------:R-:W-:Y:S01]  /*0960*/  SEL R7, R4, RZ, P2 ;  /* 0x000000ff04077207 */ /* 0x000fe20001000000 */
[----:B------:R-:W-:Y:S01]  /*0970*/  FMUL R16, R16, R5 ;  /* 0x0000000510107220 */ /* 0x000fe20000400000 */
[----:B------:R-:W-:Y:S01]  /*0980*/  @!P4 FMUL R3, R3, 16777216 ;  /* 0x4b8000000303c820 */ /* 0x000fe20000400000 */
[----:B------:R-:W0:Y:S01]  /*0990*/  LDC.64 R4, c[0x0][0x260] ;  /* 0x00009800ff047b82 */ /* 0x000e220000000a00 */
[----:B--2---:R-:W-:Y:S01]  /*09a0*/  FMUL R11, R10, R11 ;  /* 0x0000000b0a0b7220 */ /* 0x004fe20000400000 */
[----:B------:R-:W-:Y:S01]  /*09b0*/  SEL R8, R27, RZ, P2 ;  /* 0x000000ff1b087207 */ /* 0x000fe20001000000 */
[----:B---3--:R-:W-:-:S02]  /*09c0*/  FMUL R9, R6, R3 ;  /* 0x0000000306097220 */ /* 0x008fc40000400000 */
[----:B------:R-:W-:Y:S02]  /*09d0*/  FMUL R3, R11, R0 ;  /* 0x000000000b037220 */ /* 0x000fe40000400000 */
[----:B------:R-:W-:Y:S01]  /*09e0*/  FADD R0, R7, -R8 ;  /* 0x8000000807007221 */ /* 0x000fe20000000000 */
[----:B------:R-:W-:Y:S02]  /*09f0*/  SEL R26, R26, RZ, P3 ;  /* 0x000000ff1a1a7207 */ /* 0x000fe40001800000 */
[----:B------:R-:W-:Y:S02]  /*0a00*/  SEL R7, R28, RZ, P3 ;  /* 0x000000ff1c077207 */ /* 0x000fe40001800000 */
[----:B-----5:R-:W-:Y:S02]  /*0a10*/  SEL R19, R19, RZ, P3 ;  /* 0x000000ff13137207 */ /* 0x020fe40001800000 */
[----:B------:R-:W-:Y:S01]  /*0a20*/  SEL R6, R25, RZ, P3 ;  /* 0x000000ff19067207 */ /* 0x000fe20001800000 */
[----:B------:R-:W-:Y:S01]  /*0a30*/  FMUL R0, R9, R0 ;  /* 0x0000000009007220 */ /* 0x000fe20000400000 */
[----:B------:R-:W-:-:S02]  /*0a40*/  SEL R8, R29, RZ, P2 ;  /* 0x000000ff1d087207 */ /* 0x000fc40001000000 */
[----:B------:R-:W-:Y:S02]  /*0a50*/  SEL R18, R18, RZ, P2 ;  /* 0x000000ff12127207 */ /* 0x000fe40001000000 */
[----:B------:R-:W-:Y:S02]  /*0a60*/  SEL R11, R14, RZ, P2 ;  /* 0x000000ff0e0b7207 */ /* 0x000fe40001000000 */
[----:B------:R-:W-:Y:S01]  /*0a70*/  SEL R15, R15, RZ, P2 ;  /* 0x000000ff0f0f7207 */ /* 0x000fe20001000000 */
[----:B------:R-:W-:Y:S01]  /*0a80*/  FFMA R13, R26, R13, R19 ;  /* 0x0000000d1a0d7223 */ /* 0x000fe20000000013 */
[----:B------:R-:W-:Y:S01]  /*0a90*/  FFMA R16, R7, R16, R6 ;  /* 0x0000001007107223 */ /* 0x000fe20000000006 */
[----:B------:R-:W-:Y:S02]  /*0aa0*/  FFMA R3, R8, R3, R11 ;  /* 0x0000000308037223 */ /* 0x000fe4000000000b */
[----:B------:R-:W-:Y:S01]  /*0ab0*/  FFMA R0, R18, R0, R15 ;  /* 0x0000000012007223 */ /* 0x000fe2000000000f */
[----:B------:R-:W-:-:S02]  /*0ac0*/  FSETP.GEU.AND P4, PT, R13, RZ, PT ;  /* 0x000000ff0d00720b */ /* 0x000fc40003f8e000 */
[----:B------:R-:W-:Y:S02]  /*0ad0*/  FSETP.GEU.AND P5, PT, R16, RZ, PT ;  /* 0x000000ff1000720b */ /* 0x000fe40003fae000 */
[----:B------:R-:W-:Y:S02]  /*0ae0*/  FSETP.GEU.AND P3, PT, R3, RZ, PT ;  /* 0x000000ff0300720b */ /* 0x000fe40003f6e000 */
[----:B------:R-:W-:Y:S01]  /*0af0*/  FSETP.GEU.AND P2, PT, R0, RZ, PT ;  /* 0x000000ff0000720b */ /* 0x000fe20003f4e000 */
[----:B0-----:R-:W-:Y:S01]  /*0b00*/  IMAD.WIDE R4, R2, 0x4, R4 ;  /* 0x0000000402047825 */ /* 0x001fe200078e0204 */
[----:B------:R-:W-:Y:S02]  /*0b10*/  FSEL R6, R13, RZ, P4 ;  /* 0x000000ff0d067208 */ /* 0x000fe40002000000 */
[----:B------:R-:W-:Y:S02]  /*0b20*/  FSEL R7, R16, RZ, P5 ;  /* 0x000000ff10077208 */ /* 0x000fe40002800000 */
[----:B------:R-:W-:-:S02]  /*0b30*/  @P1 FSEL R6, R3, RZ, P3 ;  /* 0x000000ff03061208 */ /* 0x000fc40001800000 */
[----:B------:R-:W-:Y:S01]  /*0b40*/  @P1 FSEL R7, R0, RZ, P2 ;  /* 0x000000ff00071208 */ /* 0x000fe20001000000 */
[----:B------:R-:W-:Y:S06]  /*0b50*/  @P0 EXIT ;  /* 0x000000000000094d */ /* 0x000fec0003800000 */
[----:B------:R-:W-:Y:S01]  /*0b60*/  STG.E.64 desc[UR4][R4.64], R6 ;  /* 0x0000000604007986 */ /* 0x000fe2000c101b04 */
[----:B------:R-:W-:Y:S05]  /*0b70*/  EXIT ;  /* 0x000000000000794d */ /* 0x000fea0003800000 */
.L_x_0:
[----:B------:R-:W-:-:S00]  /*0b80*/  BRA `(.L_x_0) ;  /* 0xfffffffc00fc7947 */ /* 0x000fc0000383ffff */
[----:B------:R-:W-:-:S00]  /*0b90*/  NOP ;  /* 0x0000000000007918 */ /* 0x000fc00000000000 */
        /* <DEDUP_REMOVED lines=14> */
.L_x_1:


//--------------------- .nv.global.init           --------------------------
	.section	.nv.global.init,"aw",@progbits
.nv.global.init:
	.type		_$_str,@object
	.size		_$_str,(_$_str_$_2 - _$_str)
_$_str:
        /*0000*/ 	.byte	0x5f, 0x5f, 0x43, 0x55, 0x44, 0x41, 0x5f, 0x46, 0x54, 0x5a, 0x00
	.type		_$_str_$_2,@object
	.size		_$_str_$_2,(.L_1 - _$_str_$_2)
_$_str_$_2:
        /*000b*/ 	.byte	0x5f, 0x5f, 0x43, 0x55, 0x44, 0x41, 0x5f, 0x50, 0x52, 0x45, 0x43, 0x5f, 0x53, 0x51, 0x52, 0x54
        /*001b*/ 	.byte	0x00
.L_1:


//--------------------- .nv.constant0.triton_poi_fused_cat_24 --------------------------
	.section	.nv.constant0.triton_poi_fused_cat_24,"a",@progbits
	.sectionflags	@""
	.align	4
.nv.constant0.triton_poi_fused_cat_24:
	.zero		620
